//
// Generated by NVIDIA NVVM Compiler
//
// Compiler Build ID: CL-36424714
// Cuda compilation tools, release 13.0, V13.0.88
// Based on NVVM 20.0.0
//

.version 9.0
.target sm_100
.address_size 64

	// .globl	_Z28matrix_multiplication_kernelPKfS0_Pfiii

.visible .entry _Z28matrix_multiplication_kernelPKfS0_Pfiii(
	.param .u64 .ptr .align 1 _Z28matrix_multiplication_kernelPKfS0_Pfiii_param_0,
	.param .u64 .ptr .align 1 _Z28matrix_multiplication_kernelPKfS0_Pfiii_param_1,
	.param .u64 .ptr .align 1 _Z28matrix_multiplication_kernelPKfS0_Pfiii_param_2,
	.param .u32 _Z28matrix_multiplication_kernelPKfS0_Pfiii_param_3,
	.param .u32 _Z28matrix_multiplication_kernelPKfS0_Pfiii_param_4,
	.param .u32 _Z28matrix_multiplication_kernelPKfS0_Pfiii_param_5
)
{
	.reg .pred 	%p<12>;
	.reg .b32 	%r<46>;
	.reg .b32 	%f<56>;
	.reg .b64 	%rd<51>;

	ld.param.u64 	%rd11, [_Z28matrix_multiplication_kernelPKfS0_Pfiii_param_0];
	ld.param.u64 	%rd12, [_Z28matrix_multiplication_kernelPKfS0_Pfiii_param_1];
	ld.param.u64 	%rd10, [_Z28matrix_multiplication_kernelPKfS0_Pfiii_param_2];
	ld.param.u32 	%r19, [_Z28matrix_multiplication_kernelPKfS0_Pfiii_param_3];
	ld.param.u32 	%r20, [_Z28matrix_multiplication_kernelPKfS0_Pfiii_param_4];
	ld.param.u32 	%r21, [_Z28matrix_multiplication_kernelPKfS0_Pfiii_param_5];
	cvta.to.global.u64 	%rd1, %rd12;
	cvta.to.global.u64 	%rd2, %rd11;
	mov.u32 	%r22, %ntid.y;
	mov.u32 	%r23, %ctaid.y;
	mov.u32 	%r24, %tid.y;
	mad.lo.s32 	%r1, %r22, %r23, %r24;
	setp.ge.s32 	%p1, %r1, %r19;
	@%p1 bra 	$L__BB0_14;
	mov.u32 	%r25, %ctaid.x;
	mov.u32 	%r26, %ntid.x;
	mov.u32 	%r27, %tid.x;
	mad.lo.s32 	%r2, %r25, %r26, %r27;
	setp.ge.s32 	%p2, %r2, %r21;
	@%p2 bra 	$L__BB0_14;
	mul.lo.s32 	%r3, %r19, %r1;
	add.s32 	%r28, %r3, %r2;
	cvta.to.global.u64 	%rd13, %rd10;
	mul.wide.s32 	%rd14, %r28, 4;
	add.s64 	%rd3, %rd13, %rd14;
	mov.b32 	%r29, 0;
	st.global.u32 	[%rd3], %r29;
	setp.lt.s32 	%p3, %r20, 1;
	@%p3 bra 	$L__BB0_14;
	and.b32  	%r4, %r20, 7;
	setp.lt.u32 	%p4, %r20, 8;
	mov.b32 	%r44, 0;
	mov.f32 	%f53, 0f00000000;
	@%p4 bra 	$L__BB0_6;
	and.b32  	%r44, %r20, 2147483640;
	neg.s32 	%r42, %r44;
	mul.wide.u32 	%rd15, %r20, 8;
	add.s64 	%rd4, %rd1, %rd15;
	mul.wide.u32 	%rd16, %r20, 12;
	add.s64 	%rd5, %rd1, %rd16;
	mul.wide.u32 	%rd17, %r20, 16;
	add.s64 	%rd6, %rd1, %rd17;
	mul.wide.u32 	%rd18, %r20, 20;
	add.s64 	%rd7, %rd1, %rd18;
	mul.wide.u32 	%rd19, %r20, 24;
	add.s64 	%rd8, %rd1, %rd19;
	mul.wide.u32 	%rd20, %r20, 28;
	add.s64 	%rd9, %rd1, %rd20;
	mov.f32 	%f53, 0f00000000;
	shl.b32 	%r32, %r20, 3;
	mov.u32 	%r40, %r3;
	mov.u32 	%r41, %r2;
$L__BB0_5:
	.pragma "nounroll";
	mul.wide.s32 	%rd21, %r41, 4;
	mul.wide.u32 	%rd22, %r20, 4;
	add.s64 	%rd23, %rd1, %rd21;
	add.s64 	%rd24, %rd23, %rd22;
	add.s64 	%rd25, %rd4, %rd21;
	add.s64 	%rd26, %rd5, %rd21;
	add.s64 	%rd27, %rd6, %rd21;
	add.s64 	%rd28, %rd7, %rd21;
	add.s64 	%rd29, %rd8, %rd21;
	add.s64 	%rd30, %rd9, %rd21;
	mul.wide.s32 	%rd31, %r40, 4;
	add.s64 	%rd32, %rd2, %rd31;
	ld.global.f32 	%f10, [%rd32];
	ld.global.f32 	%f11, [%rd23];
	fma.rn.f32 	%f12, %f10, %f11, %f53;
	st.global.f32 	[%rd3], %f12;
	ld.global.f32 	%f13, [%rd32+4];
	ld.global.f32 	%f14, [%rd24];
	fma.rn.f32 	%f15, %f13, %f14, %f12;
	st.global.f32 	[%rd3], %f15;
	ld.global.f32 	%f16, [%rd32+8];
	ld.global.f32 	%f17, [%rd25];
	fma.rn.f32 	%f18, %f16, %f17, %f15;
	st.global.f32 	[%rd3], %f18;
	ld.global.f32 	%f19, [%rd32+12];
	ld.global.f32 	%f20, [%rd26];
	fma.rn.f32 	%f21, %f19, %f20, %f18;
	st.global.f32 	[%rd3], %f21;
	ld.global.f32 	%f22, [%rd32+16];
	ld.global.f32 	%f23, [%rd27];
	fma.rn.f32 	%f24, %f22, %f23, %f21;
	st.global.f32 	[%rd3], %f24;
	ld.global.f32 	%f25, [%rd32+20];
	ld.global.f32 	%f26, [%rd28];
	fma.rn.f32 	%f27, %f25, %f26, %f24;
	st.global.f32 	[%rd3], %f27;
	ld.global.f32 	%f28, [%rd32+24];
	ld.global.f32 	%f29, [%rd29];
	fma.rn.f32 	%f30, %f28, %f29, %f27;
	st.global.f32 	[%rd3], %f30;
	ld.global.f32 	%f31, [%rd32+28];
	ld.global.f32 	%f32, [%rd30];
	fma.rn.f32 	%f53, %f31, %f32, %f30;
	st.global.f32 	[%rd3], %f53;
	add.s32 	%r42, %r42, 8;
	add.s32 	%r41, %r41, %r32;
	add.s32 	%r40, %r40, 8;
	setp.ne.s32 	%p5, %r42, 0;
	@%p5 bra 	$L__BB0_5;
$L__BB0_6:
	setp.eq.s32 	%p6, %r4, 0;
	@%p6 bra 	$L__BB0_14;
	and.b32  	%r14, %r20, 3;
	setp.lt.u32 	%p7, %r4, 4;
	@%p7 bra 	$L__BB0_9;
	add.s32 	%r33, %r44, %r3;
	mul.wide.s32 	%rd33, %r33, 4;
	add.s64 	%rd34, %rd2, %rd33;
	ld.global.f32 	%f33, [%rd34];
	mad.lo.s32 	%r34, %r44, %r20, %r2;
	mul.wide.s32 	%rd35, %r34, 4;
	add.s64 	%rd36, %rd1, %rd35;
	ld.global.f32 	%f34, [%rd36];
	fma.rn.f32 	%f35, %f33, %f34, %f53;
	st.global.f32 	[%rd3], %f35;
	ld.global.f32 	%f36, [%rd34+4];
	mul.wide.u32 	%rd37, %r20, 4;
	add.s64 	%rd38, %rd36, %rd37;
	ld.global.f32 	%f37, [%rd38];
	fma.rn.f32 	%f38, %f36, %f37, %f35;
	st.global.f32 	[%rd3], %f38;
	ld.global.f32 	%f39, [%rd34+8];
	add.s64 	%rd39, %rd38, %rd37;
	ld.global.f32 	%f40, [%rd39];
	fma.rn.f32 	%f41, %f39, %f40, %f38;
	st.global.f32 	[%rd3], %f41;
	ld.global.f32 	%f42, [%rd34+12];
	add.s64 	%rd40, %rd39, %rd37;
	ld.global.f32 	%f43, [%rd40];
	fma.rn.f32 	%f53, %f42, %f43, %f41;
	st.global.f32 	[%rd3], %f53;
	add.s32 	%r44, %r44, 4;
$L__BB0_9:
	setp.eq.s32 	%p8, %r14, 0;
	@%p8 bra 	$L__BB0_14;
	setp.eq.s32 	%p9, %r14, 1;
	@%p9 bra 	$L__BB0_12;
	add.s32 	%r35, %r44, %r3;
	mul.wide.s32 	%rd41, %r35, 4;
	add.s64 	%rd42, %rd2, %rd41;
	ld.global.f32 	%f44, [%rd42];
	mad.lo.s32 	%r36, %r44, %r20, %r2;
	mul.wide.s32 	%rd43, %r36, 4;
	add.s64 	%rd44, %rd1, %rd43;
	ld.global.f32 	%f45, [%rd44];
	fma.rn.f32 	%f46, %f44, %f45, %f53;
	st.global.f32 	[%rd3], %f46;
	ld.global.f32 	%f47, [%rd42+4];
	mul.wide.u32 	%rd45, %r20, 4;
	add.s64 	%rd46, %rd44, %rd45;
	ld.global.f32 	%f48, [%rd46];
	fma.rn.f32 	%f53, %f47, %f48, %f46;
	st.global.f32 	[%rd3], %f53;
	add.s32 	%r44, %r44, 2;
$L__BB0_12:
	and.b32  	%r37, %r20, 1;
	setp.eq.b32 	%p10, %r37, 1;
	not.pred 	%p11, %p10;
	@%p11 bra 	$L__BB0_14;
	add.s32 	%r38, %r44, %r3;
	mul.wide.s32 	%rd47, %r38, 4;
	add.s64 	%rd48, %rd2, %rd47;
	ld.global.f32 	%f49, [%rd48];
	mad.lo.s32 	%r39, %r44, %r20, %r2;
	mul.wide.s32 	%rd49, %r39, 4;
	add.s64 	%rd50, %rd1, %rd49;
	ld.global.f32 	%f50, [%rd50];
	fma.rn.f32 	%f51, %f49, %f50, %f53;
	st.global.f32 	[%rd3], %f51;
$L__BB0_14:
	ret;

}


// ===== COMPILED SASS (sm_100) =====

	.target	sm_100

	.elftype	@"ET_EXEC"


//--------------------- .note.nv.tkinfo           --------------------------
	.section	.note.nv.tkinfo,"",@"SHT_NOTE"
	.sectionflags	@"SHF_NOTE_NV_TKINFO"
	.tkinfo
        /*0018*/ 	.word	0x00000002
        /*0030*/ 	.string	""
        /*0030*/ 	.string	"ptxas"
        /*0030*/ 	.string	"Cuda compilation tools, release 13.0, V13.0.88"
        /*0030*/ 	.string	"Build cuda_13.0.r13.0/compiler.36424714_0"
        /*0030*/ 	.string	"-arch sm_100 -m 64 "



//--------------------- .note.nv.cuinfo           --------------------------
	.section	.note.nv.cuinfo,"",@"SHT_NOTE"
	.sectionflags	@"SHF_NOTE_NV_CUINFO"
        /*0018*/ 	.short	0x0002
        /*001a*/ 	.short	0x0064
        /*001c*/ 	.short	0x0082
	.zero		2


//--------------------- .nv.info                  --------------------------
	.section	.nv.info,"",@"SHT_CUDA_INFO"
	.align	4


	//----- nvinfo : EIATTR_REGCOUNT
	.align		4
        /*0000*/ 	.byte	0x04, 0x2f
        /*0002*/ 	.short	(.L_1 - .L_0)
	.align		4
.L_0:
        /*0004*/ 	.word	index@(_Z28matrix_multiplication_kernelPKfS0_Pfiii)
        /*0008*/ 	.word	0x00000018


	//----- nvinfo : EIATTR_FRAME_SIZE
	.align		4
.L_1:
        /*000c*/ 	.byte	0x04, 0x11
        /*000e*/ 	.short	(.L_3 - .L_2)
	.align		4
.L_2:
        /*0010*/ 	.word	index@(_Z28matrix_multiplication_kernelPKfS0_Pfiii)
        /*0014*/ 	.word	0x00000000


	//----- nvinfo : EIATTR_MIN_STACK_SIZE
	.align		4
.L_3:
        /*0018*/ 	.byte	0x04, 0x12
        /*001a*/ 	.short	(.L_5 - .L_4)
	.align		4
.L_4:
        /*001c*/ 	.word	index@(_Z28matrix_multiplication_kernelPKfS0_Pfiii)
        /*0020*/ 	.word	0x00000000
.L_5:


//--------------------- .nv.compat                --------------------------
	.section	.nv.compat,"",@"SHT_CUDA_COMPAT_INFO"
	.align	4
        /*0000*/ 	.byte	0x02, 0x09, 0x00, 0x00, 0x02, 0x02, 0x01, 0x00, 0x02, 0x05, 0x05, 0x00, 0x03, 0x07, 0x01, 0x01
        /*0010*/ 	.byte	0x02, 0x03, 0x00, 0x00, 0x02, 0x06, 0x01, 0x00, 0x04, 0x0b, 0x08, 0x00, 0x09, 0x00, 0x00, 0x00
        /*0020*/ 	.byte	0x00, 0x00, 0x00, 0x00


//--------------------- .nv.info._Z28matrix_multiplication_kernelPKfS0_Pfiii --------------------------
	.section	.nv.info._Z28matrix_multiplication_kernelPKfS0_Pfiii,"",@"SHT_CUDA_INFO"
	.sectionflags	@""
	.align	4


	//----- nvinfo : EIATTR_CUDA_API_VERSION
	.align		4
        /*0000*/ 	.byte	0x04, 0x37
        /*0002*/ 	.short	(.L_7 - .L_6)
.L_6:
        /*0004*/ 	.word	0x00000082


	//----- nvinfo : EIATTR_KPARAM_INFO
	.align		4
.L_7:
        /*0008*/ 	.byte	0x04, 0x17
        /*000a*/ 	.short	(.L_9 - .L_8)
.L_8:
        /*000c*/ 	.word	0x00000000
        /*0010*/ 	.short	0x0005
        /*0012*/ 	.short	0x0020
        /*0014*/ 	.byte	0x00, 0xf0, 0x11, 0x00


	//----- nvinfo : EIATTR_KPARAM_INFO
	.align		4
.L_9:
        /*0018*/ 	.byte	0x04, 0x17
        /*001a*/ 	.short	(.L_11 - .L_10)
.L_10:
        /*001c*/ 	.word	0x00000000
        /*0020*/ 	.short	0x0004
        /*0022*/ 	.short	0x001c
        /*0024*/ 	.byte	0x00, 0xf0, 0x11, 0x00


	//----- nvinfo : EIATTR_KPARAM_INFO
	.align		4
.L_11:
        /*0028*/ 	.byte	0x04, 0x17
        /*002a*/ 	.short	(.L_13 - .L_12)
.L_12:
        /*002c*/ 	.word	0x00000000
        /*0030*/ 	.short	0x0003
        /*0032*/ 	.short	0x0018
        /*0034*/ 	.byte	0x00, 0xf0, 0x11, 0x00


	//----- nvinfo : EIATTR_KPARAM_INFO
	.align		4
.L_13:
        /*0038*/ 	.byte	0x04, 0x17
        /*003a*/ 	.short	(.L_15 - .L_14)
.L_14:
        /*003c*/ 	.word	0x00000000
        /*0040*/ 	.short	0x0002
        /*0042*/ 	.short	0x0010
        /*0044*/ 	.byte	0x00, 0xf5, 0x21, 0x00


	//----- nvinfo : EIATTR_KPARAM_INFO
	.align		4
.L_15:
        /*0048*/ 	.byte	0x04, 0x17
        /*004a*/ 	.short	(.L_17 - .L_16)
.L_16:
        /*004c*/ 	.word	0x00000000
        /*0050*/ 	.short	0x0001
        /*0052*/ 	.short	0x0008
        /*0054*/ 	.byte	0x00, 0xf5, 0x21, 0x00


	//----- nvinfo : EIATTR_KPARAM_INFO
	.align		4
.L_17:
        /*0058*/ 	.byte	0x04, 0x17
        /*005a*/ 	.short	(.L_19 - .L_18)
.L_18:
        /*005c*/ 	.word	0x00000000
        /*0060*/ 	.short	0x0000
        /*0062*/ 	.short	0x0000
        /*0064*/ 	.byte	0x00, 0xf5, 0x21, 0x00


	//----- nvinfo : EIATTR_SPARSE_MMA_MASK
	.align		4
.L_19:
        /*0068*/ 	.byte	0x03, 0x50
        /*006a*/ 	.short	0x0000


	//----- nvinfo : EIATTR_MAXREG_COUNT
	.align		4
        /*006c*/ 	.byte	0x03, 0x1b
        /*006e*/ 	.short	0x00ff


	//----- nvinfo : EIATTR_MERCURY_ISA_VERSION
	.align		4
        /*0070*/ 	.byte	0x03, 0x5f
        /*0072*/ 	.short	0x0101


	//----- nvinfo : EIATTR_VRC_CTA_INIT_COUNT
	.align		4
        /*0074*/ 	.byte	0x02, 0x4a
	.zero		1
	.zero		1


	//----- nvinfo : EIATTR_EXIT_INSTR_OFFSETS
	.align		4
        /*0078*/ 	.byte	0x04, 0x1c
        /*007a*/ 	.short	(.L_21 - .L_20)


	//   ....[0]....
.L_20:
        /*007c*/ 	.word	0x00000070


	//   ....[1]....
        /*0080*/ 	.word	0x000000e0


	//   ....[2]....
        /*0084*/ 	.word	0x00000180


	//   ....[3]....
        /*0088*/ 	.word	0x00000620


	//   ....[4]....
        /*008c*/ 	.word	0x00000840


	//   ....[5]....
        /*0090*/ 	.word	0x000009c0


	//   ....[6]....
        /*0094*/ 	.word	0x00000a80


	//----- nvinfo : EIATTR_CBANK_PARAM_SIZE
	.align		4
.L_21:
        /*0098*/ 	.byte	0x03, 0x19
        /*009a*/ 	.short	0x0024


	//----- nvinfo : EIATTR_PARAM_CBANK
	.align		4
        /*009c*/ 	.byte	0x04, 0x0a
        /*009e*/ 	.short	(.L_23 - .L_22)
	.align		4
.L_22:
        /*00a0*/ 	.word	index@(.nv.constant0._Z28matrix_multiplication_kernelPKfS0_Pfiii)
        /*00a4*/ 	.short	0x0380
        /*00a6*/ 	.short	0x0024


	//----- nvinfo : EIATTR_SW_WAR
	.align		4
.L_23:
        /*00a8*/ 	.byte	0x04, 0x36
        /*00aa*/ 	.short	(.L_25 - .L_24)
.L_24:
        /*00ac*/ 	.word	0x00000008
.L_25:


//--------------------- .nv.callgraph             --------------------------
	.section	.nv.callgraph,"",@"SHT_CUDA_CALLGRAPH"
	.align	4
	.sectionentsize	8
	.align		4
        /*0000*/ 	.word	0x00000000
	.align		4
        /*0004*/ 	.word	0xffffffff
	.align		4
        /*0008*/ 	.word	0x00000000
	.align		4
        /*000c*/ 	.word	0xfffffffe
	.align		4
        /*0010*/ 	.word	0x00000000
	.align		4
        /*0014*/ 	.word	0xfffffffd
	.align		4
        /*0018*/ 	.word	0x00000000
	.align		4
        /*001c*/ 	.word	0xfffffffc


//--------------------- .text._Z28matrix_multiplication_kernelPKfS0_Pfiii --------------------------
	.section	.text._Z28matrix_multiplication_kernelPKfS0_Pfiii,"ax",@progbits
	.align	128
        .global         _Z28matrix_multiplication_kernelPKfS0_Pfiii
        .type           _Z28matrix_multiplication_kernelPKfS0_Pfiii,@function
        .size           _Z28matrix_multiplication_kernelPKfS0_Pfiii,(.L_x_5 - _Z28matrix_multiplication_kernelPKfS0_Pfiii)
        .other          _Z28matrix_multiplication_kernelPKfS0_Pfiii,@"STO_CUDA_ENTRY STV_DEFAULT"
_Z28matrix_multiplication_kernelPKfS0_Pfiii:
.text._Z28matrix_multiplication_kernelPKfS0_Pfiii:
[----:B------:R-:W-:Y:S01]  /*0000*/  LDC R1, c[0x0][0x37c] ;  /* 0x0000df00ff017b82 */ /* 0x000fe20000000800 */
[----:B------:R-:W0:Y:S01]  /*0010*/  S2R R5, SR_CTAID.Y ;  /* 0x0000000000057919 */ /* 0x000e220000002600 */
[----:B------:R-:W0:Y:S01]  /*0020*/  LDCU UR4, c[0x0][0x364] ;  /* 0x00006c80ff0477ac */ /* 0x000e220008000800 */
[----:B------:R-:W0:Y:S01]  /*0030*/  S2R R0, SR_TID.Y ;  /* 0x0000000000007919 */ /* 0x000e220000002200 */
[----:B------:R-:W1:Y:S01]  /*0040*/  LDCU UR5, c[0x0][0x398] ;  /* 0x00007300ff0577ac */ /* 0x000e620008000800 */
[----:B0-----:R-:W-:-:S05]  /*0050*/  IMAD R5, R5, UR4, R0 ;  /* 0x0000000405057c24 */ /* 0x001fca000f8e0200 */
[----:B-1----:R-:W-:-:S13]  /*0060*/  ISETP.GE.AND P0, PT, R5, UR5, PT ;  /* 0x0000000505007c0c */ /* 0x002fda000bf06270 */
[----:B------:R-:W-:Y:S05]  /*0070*/  @P0 EXIT ;  /* 0x000000000000094d */ /* 0x000fea0003800000 */
[----:B------:R-:W0:Y:S01]  /*0080*/  S2R R3, SR_TID.X ;  /* 0x0000000000037919 */ /* 0x000e220000002100 */
[----:B------:R-:W0:Y:S01]  /*0090*/  S2UR UR4, SR_CTAID.X ;  /* 0x00000000000479c3 */ /* 0x000e220000002500 */
[----:B------:R-:W1:Y:S07]  /*00a0*/  LDCU UR6, c[0x0][0x3a0] ;  /* 0x00007400ff0677ac */ /* 0x000e6e0008000800 */
[----:B------:R-:W0:Y:S02]  /*00b0*/  LDC R0, c[0x0][0x360] ;  /* 0x0000d800ff007b82 */ /* 0x000e240000000800 */
[----:B0-----:R-:W-:-:S05]  /*00c0*/  IMAD R0, R0, UR4, R3 ;  /* 0x0000000400007c24 */ /* 0x001fca000f8e0203 */
[----:B-1----:R-:W-:-:S13]  /*00d0*/  ISETP.GE.AND P0, PT, R0, UR6, PT ;  /* 0x0000000600007c0c */ /* 0x002fda000bf06270 */
[----:B------:R-:W-:Y:S05]  /*00e0*/  @P0 EXIT ;  /* 0x000000000000094d */ /* 0x000fea0003800000 */
[----:B------:R-:W0:Y:S01]  /*00f0*/  LDCU UR18, c[0x0][0x39c] ;  /* 0x00007380ff1277ac */ /* 0x000e220008000800 */
[----:B------:R-:W1:Y:S01]  /*0100*/  LDC.64 R2, c[0x0][0x390] ;  /* 0x0000e400ff027b82 */ /* 0x000e620000000a00 */
[----:B------:R-:W-:Y:S01]  /*0110*/  IMAD R5, R5, UR5, RZ ;  /* 0x0000000505057c24 */ /* 0x000fe2000f8e02ff */
[----:B------:R-:W2:Y:S04]  /*0120*/  LDCU.64 UR16, c[0x0][0x358] ;  /* 0x00006b00ff1077ac */ /* 0x000ea80008000a00 */
[----:B------:R-:W-:Y:S01]  /*0130*/  IADD3 R7, PT, PT, R0, R5, RZ ;  /* 0x0000000500077210 */ /* 0x000fe20007ffe0ff */
[----:B0-----:R-:W-:-:S06]  /*0140*/  UISETP.GE.AND UP0, UPT, UR18, 0x1, UPT ;  /* 0x000000011200788c */ /* 0x001fcc000bf06270 */
[----:B------:R-:W-:Y:S01]  /*0150*/  PLOP3.LUT P0, PT, PT, PT, UP0, 0x80, 0x8 ;  /* 0x000000000008781c */ /* 0x000fe20003f0f008 */
[----:B-1----:R-:W-:-:S05]  /*0160*/  IMAD.WIDE R2, R7, 0x4, R2 ;  /* 0x0000000407027825 */ /* 0x002fca00078e0202 */
[----:B--2---:R0:W-:Y:S07]  /*0170*/  STG.E desc[UR16][R2.64], RZ ;  /* 0x000000ff02007986 */ /* 0x0041ee000c101910 */
[----:B------:R-:W-:Y:S05]  /*0180*/  @!P0 EXIT ;  /* 0x000000000000894d */ /* 0x000fea0003800000 */
[----:B------:R-:W-:Y:S01]  /*0190*/  UISETP.GE.U32.AND UP0, UPT, UR18, 0x8, UPT ;  /* 0x000000081200788c */ /* 0x000fe2000bf06070 */
[----:B------:R-:W-:Y:S01]  /*01a0*/  HFMA2 R7, -RZ, RZ, 0, 0 ;  /* 0x00000000ff077431 */ /* 0x000fe200000001ff */
[----:B------:R-:W-:-:S07]  /*01b0*/  UMOV UR4, URZ ;  /* 0x000000ff00047c82 */ /* 0x000fce0008000000 */
[----:B------:R-:W-:Y:S05]  /*01c0*/  BRA.U !UP0, `(.L_x_0) ;  /* 0x00000005080c7547 */ /* 0x000fea000b800000 */
[----:B------:R-:W1:Y:S01]  /*01d0*/  LDCU.64 UR20, c[0x0][0x388] ;  /* 0x00007100ff1477ac */ /* 0x000e620008000a00 */
[----:B------:R-:W-:Y:S02]  /*01e0*/  MOV R7, RZ ;  /* 0x000000ff00077202 */ /* 0x000fe40000000f00 */
[----:B------:R-:W-:Y:S01]  /*01f0*/  MOV R6, R5 ;  /* 0x0000000500067202 */ /* 0x000fe20000000f00 */
[----:B------:R-:W-:Y:S01]  /*0200*/  ULOP3.LUT UR4, UR18, 0x7ffffff8, URZ, 0xc0, !UPT ;  /* 0x7ffffff812047892 */ /* 0x000fe2000f8ec0ff */
[----:B------:R-:W-:-:S03]  /*0210*/  MOV R4, R0 ;  /* 0x0000000000047202 */ /* 0x000fc60000000f00 */
[----:B------:R-:W-:Y:S02]  /*0220*/  UIADD3 UR5, UPT, UPT, -UR4, URZ, URZ ;  /* 0x000000ff04057290 */ /* 0x000fe4000fffe1ff */
[----:B-1----:R-:W-:Y:S02]  /*0230*/  UIMAD.WIDE.U32 UR6, UR18, 0xc, UR20 ;  /* 0x0000000c120678a5 */ /* 0x002fe4000f8e0014 */
[----:B------:R-:W-:Y:S02]  /*0240*/  UIMAD.WIDE.U32 UR8, UR18, 0x10, UR20 ;  /* 0x00000010120878a5 */ /* 0x000fe4000f8e0014 */
[----:B------:R-:W-:Y:S02]  /*0250*/  UIMAD.WIDE.U32 UR10, UR18, 0x14, UR20 ;  /* 0x00000014120a78a5 */ /* 0x000fe4000f8e0014 */
[----:B------:R-:W-:Y:S02]  /*0260*/  UIMAD.WIDE.U32 UR12, UR18, 0x18, UR20 ;  /* 0x00000018120c78a5 */ /* 0x000fe4000f8e0014 */
[----:B------:R-:W-:-:S12]  /*0270*/  UIMAD.WIDE.U32 UR14, UR18, 0x1c, UR20 ;  /* 0x0000001c120e78a5 */ /* 0x000fd8000f8e0014 */
.L_x_1:
[----:B------:R-:W1:Y:S01]  /*0280*/  LDC.64 R8, c[0x0][0x380] ;  /* 0x0000e000ff087b82 */ /* 0x000e620000000a00 */
[----:B------:R-:W-:-:S05]  /*0290*/  MOV R11, 0x4 ;  /* 0x00000004000b7802 */ /* 0x000fca0000000f00 */
[----:B------:R-:W-:-:S05]  /*02a0*/  IMAD.WIDE R10, R4, R11, UR20 ;  /* 0x00000014040a7e25 */ /* 0x000fca000f8e020b */
[----:B--2---:R-:W2:Y:S01]  /*02b0*/  LDG.E R13, desc[UR16][R10.64] ;  /* 0x000000100a0d7981 */ /* 0x004ea2000c1e1900 */
[----:B-1----:R-:W-:-:S05]  /*02c0*/  IMAD.WIDE R8, R6, 0x4, R8 ;  /* 0x0000000406087825 */ /* 0x002fca00078e0208 */
[----:B------:R-:W2:Y:S01]  /*02d0*/  LDG.E R12, desc[UR16][R8.64] ;  /* 0x00000010080c7981 */ /* 0x000ea2000c1e1900 */
[----:B------:R-:W-:Y:S01]  /*02e0*/  MOV R15, UR18 ;  /* 0x00000012000f7c02 */ /* 0x000fe20008000f00 */
[----:B------:R-:W-:Y:S02]  /*02f0*/  HFMA2 R17, -RZ, RZ, 0, 2.384185791015625e-07 ;  /* 0x00000004ff117431 */ /* 0x000fe400000001ff */
[----:B--2---:R-:W-:Y:S02]  /*0300*/  FFMA R7, R12, R13, R7 ;  /* 0x0000000d0c077223 */ /* 0x004fe40000000007 */
[----:B------:R-:W-:-:S03]  /*0310*/  IMAD.WIDE.U32 R12, R15, 0x4, R10 ;  /* 0x000000040f0c7825 */ /* 0x000fc600078e000a */
[----:B------:R1:W-:Y:S04]  /*0320*/  STG.E desc[UR16][R2.64], R7 ;  /* 0x0000000702007986 */ /* 0x0003e8000c101910 */
[----:B------:R-:W2:Y:S04]  /*0330*/  LDG.E R12, desc[UR16][R12.64] ;  /* 0x000000100c0c7981 */ /* 0x000ea8000c1e1900 */
[----:B------:R-:W2:Y:S01]  /*0340*/  LDG.E R14, desc[UR16][R8.64+0x4] ;  /* 0x00000410080e7981 */ /* 0x000ea2000c1e1900 */
[----:B------:R-:W-:-:S06]  /*0350*/  UIMAD.WIDE.U32 UR22, UR18, 0x8, UR20 ;  /* 0x00000008121678a5 */ /* 0x000fcc000f8e0014 */
[----:B------:R-:W-:-:S04]  /*0360*/  IMAD.WIDE R10, R4, R17, UR22 ;  /* 0x00000016040a7e25 */ /* 0x000fc8000f8e0211 */
[----:B--2---:R-:W-:-:S05]  /*0370*/  FFMA R15, R14, R12, R7 ;  /* 0x0000000c0e0f7223 */ /* 0x004fca0000000007 */
[----:B------:R2:W-:Y:S04]  /*0380*/  STG.E desc[UR16][R2.64], R15 ;  /* 0x0000000f02007986 */ /* 0x0005e8000c101910 */
[----:B------:R-:W1:Y:S04]  /*0390*/  LDG.E R10, desc[UR16][R10.64] ;  /* 0x000000100a0a7981 */ /* 0x000e68000c1e1900 */
[----:B------:R-:W1:Y:S01]  /*03a0*/  LDG.E R14, desc[UR16][R8.64+0x8] ;  /* 0x00000810080e7981 */ /* 0x000e62000c1e1900 */
[----:B------:R-:W-:-:S04]  /*03b0*/  IMAD.WIDE R12, R4, R17, UR6 ;  /* 0x00000006040c7e25 */ /* 0x000fc8000f8e0211 */
[----:B-1----:R-:W-:-:S05]  /*03c0*/  FFMA R7, R14, R10, R15 ;  /* 0x0000000a0e077223 */ /* 0x002fca000000000f */
[----:B------:R-:W-:Y:S04]  /*03d0*/  STG.E desc[UR16][R2.64], R7 ;  /* 0x0000000702007986 */ /* 0x000fe8000c101910 */
[----:B------:R-:W3:Y:S04]  /*03e0*/  LDG.E R12, desc[UR16][R12.64] ;  /* 0x000000100c0c7981 */ /* 0x000ee8000c1e1900 */
[----:B------:R-:W3:Y:S01]  /*03f0*/  LDG.E R14, desc[UR16][R8.64+0xc] ;  /* 0x00000c10080e7981 */ /* 0x000ee2000c1e1900 */
[----:B------:R-:W-:Y:S01]  /*0400*/  MOV R19, 0x4 ;  /* 0x0000000400137802 */ /* 0x000fe20000000f00 */
[----:B------:R-:W-:-:S02]  /*0410*/  HFMA2 R11, -RZ, RZ, 0, 2.384185791015625e-07 ;  /* 0x00000004ff0b7431 */ /* 0x000fc400000001ff */
[----:B---3--:R-:W-:Y:S02]  /*0420*/  FFMA R17, R14, R12, R7 ;  /* 0x0000000c0e117223 */ /* 0x008fe40000000007 */
[----:B--2---:R-:W-:-:S03]  /*0430*/  IMAD.WIDE R14, R4, R19, UR8 ;  /* 0x00000008040e7e25 */ /* 0x004fc6000f8e0213 */
[----:B------:R1:W-:Y:S04]  /*0440*/  STG.E desc[UR16][R2.64], R17 ;  /* 0x0000001102007986 */ /* 0x0003e8000c101910 */
[----:B------:R-:W2:Y:S04]  /*0450*/  LDG.E R14, desc[UR16][R14.64] ;  /* 0x000000100e0e7981 */ /* 0x000ea8000c1e1900 */
[----:B------:R-:W2:Y:S02]  /*0460*/  LDG.E R10, desc[UR16][R8.64+0x10] ;  /* 0x00001010080a7981 */ /* 0x000ea4000c1e1900 */
[----:B--2---:R-:W-:Y:S01]  /*0470*/  FFMA R19, R10, R14, R17 ;  /* 0x0000000e0a137223 */ /* 0x004fe20000000011 */
[----:B------:R-:W-:-:S04]  /*0480*/  IMAD.WIDE R10, R4, R11, UR10 ;  /* 0x0000000a040a7e25 */ /* 0x000fc8000f8e020b */
[----:B------:R2:W-:Y:S04]  /*0490*/  STG.E desc[UR16][R2.64], R19 ;  /* 0x0000001302007986 */ /* 0x0005e8000c101910 */
[----:B------:R-:W3:Y:S04]  /*04a0*/  LDG.E R10, desc[UR16][R10.64] ;  /* 0x000000100a0a7981 */ /* 0x000ee8000c1e1900 */
[----:B------:R-:W3:Y:S01]  /*04b0*/  LDG.E R12, desc[UR16][R8.64+0x14] ;  /* 0x00001410080c7981 */ /* 0x000ee2000c1e1900 */
[----:B------:R-:W-:Y:S01]  /*04c0*/  MOV R13, 0x4 ;  /* 0x00000004000d7802 */ /* 0x000fe20000000f00 */
[----:B------:R-:W-:-:S02]  /*04d0*/  HFMA2 R15, -RZ, RZ, 0, 2.384185791015625e-07 ;  /* 0x00000004ff0f7431 */ /* 0x000fc400000001ff */
[----:B---3--:R-:W-:Y:S02]  /*04e0*/  FFMA R21, R12, R10, R19 ;  /* 0x0000000a0c157223 */ /* 0x008fe40000000013 */
[----:B------:R-:W-:-:S03]  /*04f0*/  IMAD.WIDE R12, R4, R13, UR12 ;  /* 0x0000000c040c7e25 */ /* 0x000fc6000f8e020d */
[----:B------:R2:W-:Y:S04]  /*0500*/  STG.E desc[UR16][R2.64], R21 ;  /* 0x0000001502007986 */ /* 0x0005e8000c101910 */
[----:B------:R-:W1:Y:S04]  /*0510*/  LDG.E R12, desc[UR16][R12.64] ;  /* 0x000000100c0c7981 */ /* 0x000e68000c1e1900 */
[----:B------:R-:W1:Y:S02]  /*0520*/  LDG.E R14, desc[UR16][R8.64+0x18] ;  /* 0x00001810080e7981 */ /* 0x000e64000c1e1900 */
[----:B-1----:R-:W-:Y:S01]  /*0530*/  FFMA R17, R14, R12, R21 ;  /* 0x0000000c0e117223 */ /* 0x002fe20000000015 */
[----:B------:R-:W-:-:S04]  /*0540*/  IMAD.WIDE R14, R4, R15, UR14 ;  /* 0x0000000e040e7e25 */ /* 0x000fc8000f8e020f */
[----:B------:R2:W-:Y:S04]  /*0550*/  STG.E desc[UR16][R2.64], R17 ;  /* 0x0000001102007986 */ /* 0x0005e8000c101910 */
[----:B------:R-:W3:Y:S04]  /*0560*/  LDG.E R10, desc[UR16][R8.64+0x1c] ;  /* 0x00001c10080a7981 */ /* 0x000ee8000c1e1900 */
[----:B------:R-:W3:Y:S01]  /*0570*/  LDG.E R14, desc[UR16][R14.64] ;  /* 0x000000100e0e7981 */ /* 0x000ee2000c1e1900 */
[----:B------:R-:W-:-:S04]  /*0580*/  UIADD3 UR5, UPT, UPT, UR5, 0x8, URZ ;  /* 0x0000000805057890 */ /* 0x000fc8000fffe0ff */
[----:B------:R-:W-:Y:S01]  /*0590*/  UISETP.NE.AND UP0, UPT, UR5, URZ, UPT ;  /* 0x000000ff0500728c */ /* 0x000fe2000bf05270 */
[----:B------:R-:W-:Y:S02]  /*05a0*/  MOV R11, UR18 ;  /* 0x00000012000b7c02 */ /* 0x000fe40008000f00 */
[----:B------:R-:W-:Y:S02]  /*05b0*/  IADD3 R6, PT, PT, R6, 0x8, RZ ;  /* 0x0000000806067810 */ /* 0x000fe40007ffe0ff */
[----:B------:R-:W-:Y:S01]  /*05c0*/  LEA R4, R11, R4, 0x3 ;  /* 0x000000040b047211 */ /* 0x000fe200078e18ff */
[----:B---3--:R-:W-:-:S05]  /*05d0*/  FFMA R7, R10, R14, R17 ;  /* 0x0000000e0a077223 */ /* 0x008fca0000000011 */
[----:B------:R2:W-:Y:S01]  /*05e0*/  STG.E desc[UR16][R2.64], R7 ;  /* 0x0000000702007986 */ /* 0x0005e2000c101910 */
[----:B------:R-:W-:Y:S05]  /*05f0*/  BRA.U UP0, `(.L_x_1) ;  /* 0xfffffffd00207547 */ /* 0x000fea000b83ffff */
.L_x_0:
[----:B------:R-:W-:-:S06]  /*0600*/  ULOP3.LUT UR5, UR18, 0x7, URZ, 0xc0, !UPT ;  /* 0x0000000712057892 */ /* 0x000fcc000f8ec0ff */
[----:B------:R-:W-:-:S13]  /*0610*/  ISETP.NE.AND P0, PT, RZ, UR5, PT ;  /* 0x00000005ff007c0c */ /* 0x000fda000bf05270 */
[----:B------:R-:W-:Y:S05]  /*0620*/  @!P0 EXIT ;  /* 0x000000000000894d */ /* 0x000fea0003800000 */
[----:B------:R-:W-:Y:S02]  /*0630*/  UISETP.GE.U32.AND UP0, UPT, UR5, 0x4, UPT ;  /* 0x000000040500788c */ /* 0x000fe4000bf06070 */
[----:B------:R-:W-:-:S07]  /*0640*/  ULOP3.LUT UR5, UR18, 0x3, URZ, 0xc0, !UPT ;  /* 0x0000000312057892 */ /* 0x000fce000f8ec0ff */
[----:B------:R-:W-:Y:S05]  /*0650*/  BRA.U !UP0, `(.L_x_2) ;  /* 0x0000000108747547 */ /* 0x000fea000b800000 */
[----:B------:R-:W1:Y:S01]  /*0660*/  LDC.64 R8, c[0x0][0x380] ;  /* 0x0000e000ff087b82 */ /* 0x000e620000000a00 */
[----:B------:R-:W-:Y:S02]  /*0670*/  MOV R15, UR4 ;  /* 0x00000004000f7c02 */ /* 0x000fe40008000f00 */
[----:B------:R-:W-:-:S03]  /*0680*/  IADD3 R13, PT, PT, R5, UR4, RZ ;  /* 0x00000004050d7c10 */ /* 0x000fc6000fffe0ff */
[----:B------:R-:W-:Y:S02]  /*0690*/  IMAD R15, R15, UR18, R0 ;  /* 0x000000120f0f7c24 */ /* 0x000fe4000f8e0200 */
[----:B------:R-:W3:Y:S01]  /*06a0*/  LDC.64 R10, c[0x0][0x388] ;  /* 0x0000e200ff0a7b82 */ /* 0x000ee20000000a00 */
[----:B-1----:R-:W-:-:S05]  /*06b0*/  IMAD.WIDE R8, R13, 0x4, R8 ;  /* 0x000000040d087825 */ /* 0x002fca00078e0208 */
[----:B------:R-:W4:Y:S01]  /*06c0*/  LDG.E R4, desc[UR16][R8.64] ;  /* 0x0000001008047981 */ /* 0x000f22000c1e1900 */
[----:B---3--:R-:W-:-:S05]  /*06d0*/  IMAD.WIDE R10, R15, 0x4, R10 ;  /* 0x000000040f0a7825 */ /* 0x008fca00078e020a */
[----:B------:R-:W4:Y:S01]  /*06e0*/  LDG.E R6, desc[UR16][R10.64] ;  /* 0x000000100a067981 */ /* 0x000f22000c1e1900 */
[----:B------:R-:W-:Y:S01]  /*06f0*/  MOV R13, UR18 ;  /* 0x00000012000d7c02 */ /* 0x000fe20008000f00 */
[----:B----4-:R-:W-:-:S04]  /*0700*/  FFMA R15, R4, R6, R7 ;  /* 0x00000006040f7223 */ /* 0x010fc80000000007 */
[C---:B--2---:R-:W-:Y:S01]  /*0710*/  IMAD.WIDE.U32 R6, R13.reuse, 0x4, R10 ;  /* 0x000000040d067825 */ /* 0x044fe200078e000a */
[----:B------:R1:W-:Y:S04]  /*0720*/  STG.E desc[UR16][R2.64], R15 ;  /* 0x0000000f02007986 */ /* 0x0003e8000c101910 */
[----:B------:R-:W2:Y:S04]  /*0730*/  LDG.E R4, desc[UR16][R8.64+0x4] ;  /* 0x0000041008047981 */ /* 0x000ea8000c1e1900 */
[----:B------:R-:W2:Y:S02]  /*0740*/  LDG.E R12, desc[UR16][R6.64] ;  /* 0x00000010060c7981 */ /* 0x000ea4000c1e1900 */
[----:B--2---:R-:W-:Y:S01]  /*0750*/  FFMA R17, R4, R12, R15 ;  /* 0x0000000c04117223 */ /* 0x004fe2000000000f */
[----:B------:R-:W-:-:S04]  /*0760*/  IMAD.WIDE.U32 R12, R13, 0x4, R6 ;  /* 0x000000040d0c7825 */ /* 0x000fc800078e0006 */
[----:B------:R1:W-:Y:S04]  /*0770*/  STG.E desc[UR16][R2.64], R17 ;  /* 0x0000001102007986 */ /* 0x0003e8000c101910 */
[----:B------:R-:W2:Y:S04]  /*0780*/  LDG.E R10, desc[UR16][R12.64] ;  /* 0x000000100c0a7981 */ /* 0x000ea8000c1e1900 */
[----:B------:R-:W2:Y:S01]  /*0790*/  LDG.E R4, desc[UR16][R8.64+0x8] ;  /* 0x0000081008047981 */ /* 0x000ea2000c1e1900 */
[----:B------:R-:W-:Y:S01]  /*07a0*/  MOV R11, UR18 ;  /* 0x00000012000b7c02 */ /* 0x000fe20008000f00 */
[----:B--2---:R-:W-:-:S04]  /*07b0*/  FFMA R19, R4, R10, R17 ;  /* 0x0000000a04137223 */ /* 0x004fc80000000011 */
[----:B------:R-:W-:Y:S01]  /*07c0*/  IMAD.WIDE.U32 R10, R11, 0x4, R12 ;  /* 0x000000040b0a7825 */ /* 0x000fe200078e000c */
[----:B------:R1:W-:Y:S04]  /*07d0*/  STG.E desc[UR16][R2.64], R19 ;  /* 0x0000001302007986 */ /* 0x0003e8000c101910 */
[----:B------:R-:W2:Y:S04]  /*07e0*/  LDG.E R4, desc[UR16][R8.64+0xc] ;  /* 0x00000c1008047981 */ /* 0x000ea8000c1e1900 */
[----:B------:R-:W2:Y:S01]  /*07f0*/  LDG.E R10, desc[UR16][R10.64] ;  /* 0x000000100a0a7981 */ /* 0x000ea2000c1e1900 */
[----:B------:R-:W-:Y:S01]  /*0800*/  UIADD3 UR4, UPT, UPT, UR4, 0x4, URZ ;  /* 0x0000000404047890 */ /* 0x000fe2000fffe0ff */
[----:B--2---:R-:W-:-:S05]  /*0810*/  FFMA R7, R4, R10, R19 ;  /* 0x0000000a04077223 */ /* 0x004fca0000000013 */
[----:B------:R1:W-:Y:S06]  /*0820*/  STG.E desc[UR16][R2.64], R7 ;  /* 0x0000000702007986 */ /* 0x0003ec000c101910 */
.L_x_2:
[----:B------:R-:W-:-:S13]  /*0830*/  ISETP.NE.AND P0, PT, RZ, UR5, PT ;  /* 0x00000005ff007c0c */ /* 0x000fda000bf05270 */
[----:B------:R-:W-:Y:S05]  /*0840*/  @!P0 EXIT ;  /* 0x000000000000894d */ /* 0x000fea0003800000 */
[----:B------:R-:W-:-:S09]  /*0850*/  UISETP.NE.AND UP0, UPT, UR5, 0x1, UPT ;  /* 0x000000010500788c */ /* 0x000fd2000bf05270 */
[----:B------:R-:W-:Y:S05]  /*0860*/  BRA.U !UP0, `(.L_x_3) ;  /* 0x0000000108487547 */ /* 0x000fea000b800000 */
[----:B------:R-:W3:Y:S01]  /*0870*/  LDC.64 R8, c[0x0][0x380] ;  /* 0x0000e000ff087b82 */ /* 0x000ee20000000a00 */
[----:B-1----:R-:W-:Y:S02]  /*0880*/  MOV R15, UR4 ;  /* 0x00000004000f7c02 */ /* 0x002fe40008000f00 */
[----:B------:R-:W-:-:S03]  /*0890*/  IADD3 R13, PT, PT, R5, UR4, RZ ;  /* 0x00000004050d7c10 */ /* 0x000fc6000fffe0ff */
[----:B------:R-:W-:Y:S02]  /*08a0*/  IMAD R15, R15, UR18, R0 ;  /* 0x000000120f0f7c24 */ /* 0x000fe4000f8e0200 */
[----:B------:R-:W1:Y:S01]  /*08b0*/  LDC.64 R10, c[0x0][0x388] ;  /* 0x0000e200ff0a7b82 */ /* 0x000e620000000a00 */
[----:B---3--:R-:W-:-:S05]  /*08c0*/  IMAD.WIDE R8, R13, 0x4, R8 ;  /* 0x000000040d087825 */ /* 0x008fca00078e0208 */
[----:B------:R-:W3:Y:S01]  /*08d0*/  LDG.E R4, desc[UR16][R8.64] ;  /* 0x0000001008047981 */ /* 0x000ee2000c1e1900 */
[----:B-1----:R-:W-:-:S05]  /*08e0*/  IMAD.WIDE R10, R15, 0x4, R10 ;  /* 0x000000040f0a7825 */ /* 0x002fca00078e020a */
[----:B------:R-:W3:Y:S01]  /*08f0*/  LDG.E R6, desc[UR16][R10.64] ;  /* 0x000000100a067981 */ /* 0x000ee2000c1e1900 */
[----:B------:R-:W-:-:S05]  /*0900*/  MOV R13, UR18 ;  /* 0x00000012000d7c02 */ /* 0x000fca0008000f00 */
[----:B------:R-:W-:-:S04]  /*0910*/  IMAD.WIDE.U32 R12, R13, 0x4, R10 ;  /* 0x000000040d0c7825 */ /* 0x000fc800078e000a */
[----:B---3--:R-:W-:-:S05]  /*0920*/  FFMA R15, R4, R6, R7 ;  /* 0x00000006040f7223 */ /* 0x008fca0000000007 */
[----:B------:R3:W-:Y:S04]  /*0930*/  STG.E desc[UR16][R2.64], R15 ;  /* 0x0000000f02007986 */ /* 0x0007e8000c101910 */
[----:B------:R-:W2:Y:S04]  /*0940*/  LDG.E R4, desc[UR16][R8.64+0x4] ;  /* 0x0000041008047981 */ /* 0x000ea8000c1e1900 */
[----:B------:R-:W2:Y:S01]  /*0950*/  LDG.E R12, desc[UR16][R12.64] ;  /* 0x000000100c0c7981 */ /* 0x000ea2000c1e1900 */
[----:B------:R-:W-:Y:S01]  /*0960*/  UIADD3 UR4, UPT, UPT, UR4, 0x2, URZ ;  /* 0x0000000204047890 */ /* 0x000fe2000fffe0ff */
[----:B--2---:R-:W-:-:S05]  /*0970*/  FFMA R7, R4, R12, R15 ;  /* 0x0000000c04077223 */ /* 0x004fca000000000f */
[----:B------:R3:W-:Y:S06]  /*0980*/  STG.E desc[UR16][R2.64], R7 ;  /* 0x0000000702007986 */ /* 0x0007ec000c101910 */
.L_x_3:
[----:B------:R-:W-:-:S04]  /*0990*/  ULOP3.LUT UR5, UR18, 0x1, URZ, 0xc0, !UPT ;  /* 0x0000000112057892 */ /* 0x000fc8000f8ec0ff */
[----:B------:R-:W-:-:S06]  /*09a0*/  UISETP.NE.U32.AND UP0, UPT, UR5, 0x1, UPT ;  /* 0x000000010500788c */ /* 0x000fcc000bf05070 */
[----:B------:R-:W-:-:S13]  /*09b0*/  PLOP3.LUT P0, PT, PT, PT, UP0, 0x80, 0x8 ;  /* 0x000000000008781c */ /* 0x000fda0003f0f008 */
[----:B------:R-:W-:Y:S05]  /*09c0*/  @P0 EXIT ;  /* 0x000000000000094d */ /* 0x000fea0003800000 */
[----:B------:R-:W4:Y:S01]  /*09d0*/  LDC.64 R8, c[0x0][0x380] ;  /* 0x0000e000ff087b82 */ /* 0x000f220000000a00 */
[----:B------:R-:W-:Y:S02]  /*09e0*/  MOV R13, UR4 ;  /* 0x00000004000d7c02 */ /* 0x000fe40008000f00 */
[----:B------:R-:W-:-:S03]  /*09f0*/  IADD3 R5, PT, PT, R5, UR4, RZ ;  /* 0x0000000405057c10 */ /* 0x000fc6000fffe0ff */
[----:B------:R-:W-:Y:S02]  /*0a00*/  IMAD R13, R13, UR18, R0 ;  /* 0x000000120d0d7c24 */ /* 0x000fe4000f8e0200 */
[----:B------:R-:W5:Y:S01]  /*0a10*/  LDC.64 R10, c[0x0][0x388] ;  /* 0x0000e200ff0a7b82 */ /* 0x000f620000000a00 */
[----:B----4-:R-:W-:-:S06]  /*0a20*/  IMAD.WIDE R4, R5, 0x4, R8 ;  /* 0x0000000405047825 */ /* 0x010fcc00078e0208 */
[----:B------:R-:W1:Y:S01]  /*0a30*/  LDG.E R4, desc[UR16][R4.64] ;  /* 0x0000001004047981 */ /* 0x000e62000c1e1900 */
[----:B-----5:R-:W-:-:S06]  /*0a40*/  IMAD.WIDE R8, R13, 0x4, R10 ;  /* 0x000000040d087825 */ /* 0x020fcc00078e020a */
[----:B------:R-:W1:Y:S02]  /*0a50*/  LDG.E R8, desc[UR16][R8.64] ;  /* 0x0000001008087981 */ /* 0x000e64000c1e1900 */
[----:B-123--:R-:W-:-:S05]  /*0a60*/  FFMA R7, R4, R8, R7 ;  /* 0x0000000804077223 */ /* 0x00efca0000000007 */
[----:B------:R-:W-:Y:S01]  /*0a70*/  STG.E desc[UR16][R2.64], R7 ;  /* 0x0000000702007986 */ /* 0x000fe2000c101910 */
[----:B------:R-:W-:Y:S05]  /*0a80*/  EXIT ;  /* 0x000000000000794d */ /* 0x000fea0003800000 */
.L_x_4:
[----:B------:R-:W-:-:S00]  /*0a90*/  BRA `(.L_x_4) ;  /* 0xfffffffc00fc7947 */ /* 0x000fc0000383ffff */
[----:B------:R-:W-:-:S00]  /*0aa0*/  NOP ;  /* 0x0000000000007918 */ /* 0x000fc00000000000 */
        /* <DEDUP_REMOVED lines=13> */
.L_x_5:


//--------------------- .nv.shared.reserved.0     --------------------------
	.section	.nv.shared.reserved.0,"aw",@nobits
	.weak		__nv_reservedSMEM_offset_0_alias
	.size		__nv_reservedSMEM_offset_0_alias, 0, 64
	.other		__nv_reservedSMEM_offset_0_alias,@"STO_CUDA_RESERVED_SHARED STV_DEFAULT"
__nv_reservedSMEM_offset_0_alias:
	.zero		0
	.zero		64


//--------------------- .nv.constant0._Z28matrix_multiplication_kernelPKfS0_Pfiii --------------------------
	.section	.nv.constant0._Z28matrix_multiplication_kernelPKfS0_Pfiii,"a",@progbits
	.sectionflags	@""
	.align	4
.nv.constant0._Z28matrix_multiplication_kernelPKfS0_Pfiii:
	.zero		932


//--------------------- SYMBOLS --------------------------

	.type		.nv.reservedSmem.offset0,@object
	.size		.nv.reservedSmem.offset0,0x4
